	.headerflags	@"EF_CUDA_TEXMODE_UNIFIED EF_CUDA_64BIT_ADDRESS EF_CUDA_ACCELERATORS EF_CUDA_SM90 EF_CUDA_VIRTUAL_SM(EF_CUDA_SM90)"
	.elftype	@"ET_EXEC"


//--------------------- .nv.info                  --------------------------
	.section	.nv.info,"",@"SHT_CUDA_INFO"
	.align	4


	//----- nvinfo : EIATTR_REGCOUNT
	.align		4
        /*0000*/ 	.byte	0x04, 0x2f
        /*0002*/ 	.short	(.L_1 - .L_0)
	.align		4
.L_0:
        /*0004*/ 	.word	index@(triton_poi_fused_mean_0)
        /*0008*/ 	.word	0x0000000a


	//----- nvinfo : EIATTR_MIN_STACK_SIZE
	.align		4
.L_1:
        /*000c*/ 	.byte	0x04, 0x12
        /*000e*/ 	.short	(.L_3 - .L_2)
	.align		4
.L_2:
        /*0010*/ 	.word	index@(triton_poi_fused_mean_0)
        /*0014*/ 	.word	0x00000000


	//----- nvinfo : EIATTR_FRAME_SIZE
	.align		4
.L_3:
        /*0018*/ 	.byte	0x04, 0x11
        /*001a*/ 	.short	(.L_5 - .L_4)
	.align		4
.L_4:
        /*001c*/ 	.word	index@(triton_poi_fused_mean_0)
        /*0020*/ 	.word	0x00000000


	//----- nvinfo : EIATTR_MIN_STACK_SIZE
	.align		4
.L_5:
        /*0024*/ 	.byte	0x04, 0x12
        /*0026*/ 	.short	(.L_7 - .L_6)
	.align		4
.L_6:
        /*0028*/ 	.word	index@(triton_poi_fused_mean_0)
        /*002c*/ 	.word	0x00000000
.L_7:


//--------------------- .nv.info.triton_poi_fused_mean_0 --------------------------
	.section	.nv.info.triton_poi_fused_mean_0,"",@"SHT_CUDA_INFO"
	.sectionflags	@""
	.align	4


	//----- nvinfo : EIATTR_CUDA_API_VERSION
	.align		4
        /*0000*/ 	.byte	0x04, 0x37
        /*0002*/ 	.short	(.L_9 - .L_8)
.L_8:
        /*0004*/ 	.word	0x0000007c


	//----- nvinfo : EIATTR_KPARAM_INFO
	.align		4
.L_9:
        /*0008*/ 	.byte	0x04, 0x17
        /*000a*/ 	.short	(.L_11 - .L_10)
.L_10:
        /*000c*/ 	.word	0x00000000
        /*0010*/ 	.short	0x0002
        /*0012*/ 	.short	0x0010
        /*0014*/ 	.byte	0x00, 0xf0, 0x11, 0x00


	//----- nvinfo : EIATTR_KPARAM_INFO
	.align		4
.L_11:
        /*0018*/ 	.byte	0x04, 0x17
        /*001a*/ 	.short	(.L_13 - .L_12)
.L_12:
        /*001c*/ 	.word	0x00000000
        /*0020*/ 	.short	0x0001
        /*0022*/ 	.short	0x0008
        /*0024*/ 	.byte	0x00, 0xf4, 0x21, 0x00


	//----- nvinfo : EIATTR_KPARAM_INFO
	.align		4
.L_13:
        /*0028*/ 	.byte	0x04, 0x17
        /*002a*/ 	.short	(.L_15 - .L_14)
.L_14:
        /*002c*/ 	.word	0x00000000
        /*0030*/ 	.short	0x0000
        /*0032*/ 	.short	0x0000
        /*0034*/ 	.byte	0x00, 0xf4, 0x21, 0x00


	//----- nvinfo : EIATTR_SPARSE_MMA_MASK
	.align		4
.L_15:
        /*0038*/ 	.byte	0x03, 0x50
        /*003a*/ 	.short	0x0000


	//----- nvinfo : EIATTR_MAXREG_COUNT
	.align		4
        /*003c*/ 	.byte	0x03, 0x1b
        /*003e*/ 	.short	0x00ff


	//----- nvinfo : EIATTR_EXIT_INSTR_OFFSETS
	.align		4
        /*0040*/ 	.byte	0x04, 0x1c
        /*0042*/ 	.short	(.L_17 - .L_16)


	//   ....[0]....
.L_16:
        /*0044*/ 	.word	0x00000110


	//   ....[1]....
        /*0048*/ 	.word	0x00000130


	//----- nvinfo : EIATTR_REQNTID
	.align		4
.L_17:
        /*004c*/ 	.byte	0x04, 0x10
        /*004e*/ 	.short	(.L_19 - .L_18)
.L_18:
        /*0050*/ 	.word	0x00000080
        /*0054*/ 	.word	0x00000001
        /*0058*/ 	.word	0x00000001


	//----- nvinfo : EIATTR_CRS_STACK_SIZE
	.align		4
.L_19:
        /*005c*/ 	.byte	0x04, 0x1e
        /*005e*/ 	.short	(.L_21 - .L_20)
.L_20:
        /*0060*/ 	.word	0x00000000


	//----- nvinfo : EIATTR_CBANK_PARAM_SIZE
	.align		4
.L_21:
        /*0064*/ 	.byte	0x03, 0x19
        /*0066*/ 	.short	0x0014


	//----- nvinfo : EIATTR_PARAM_CBANK
	.align		4
        /*0068*/ 	.byte	0x04, 0x0a
        /*006a*/ 	.short	(.L_23 - .L_22)
	.align		4
.L_22:
        /*006c*/ 	.word	index@(.nv.constant0.triton_poi_fused_mean_0)
        /*0070*/ 	.short	0x0210
        /*0072*/ 	.short	0x0014


	//----- nvinfo : EIATTR_SW_WAR
	.align		4
.L_23:
        /*0074*/ 	.byte	0x04, 0x36
        /*0076*/ 	.short	(.L_25 - .L_24)
.L_24:
        /*0078*/ 	.word	0x00000008
.L_25:


//--------------------- .nv.callgraph             --------------------------
	.section	.nv.callgraph,"",@"SHT_CUDA_CALLGRAPH"
	.align	4
	.sectionentsize	8
	.align		4
        /*0000*/ 	.word	0x00000000
	.align		4
        /*0004*/ 	.word	0xffffffff
	.align		4
        /*0008*/ 	.word	0x00000000
	.align		4
        /*000c*/ 	.word	0xfffffffe
	.align		4
        /*0010*/ 	.word	0x00000000
	.align		4
        /*0014*/ 	.word	0xfffffffd
	.align		4
        /*0018*/ 	.word	0x00000000
	.align		4
        /*001c*/ 	.word	0xfffffffc


//--------------------- .text.triton_poi_fused_mean_0 --------------------------
	.section	.text.triton_poi_fused_mean_0,"ax",@progbits
	.align	128
        .global         triton_poi_fused_mean_0
        .type           triton_poi_fused_mean_0,@function
        .size           triton_poi_fused_mean_0,(.L_x_3 - triton_poi_fused_mean_0)
        .other          triton_poi_fused_mean_0,@"STO_CUDA_ENTRY STV_DEFAULT"
triton_poi_fused_mean_0:
.text.triton_poi_fused_mean_0:
[----:B------:R-:W0:Y:S02]  /*0000*/  LDC R1, c[0x0][0x28] ;  /* 0x00000a00ff017b82 */ /* 0x000e240000000800 */
[----:B------:R-:W1:Y:S01]  /*0010*/  S2R R0, SR_TID.X ;  /* 0x0000000000007919 */ /* 0x000e620000002100 */
[----:B------:R-:W2:Y:S01]  /*0020*/  LDC.64 R4, c[0x0][0x218] ;  /* 0x00008600ff047b82 */ /* 0x000ea20000000a00 */
[----:B------:R-:W-:Y:S01]  /*0030*/  ULDC.64 UR4, c[0x0][0x208] ;  /* 0x0000820000047ab9 */ /* 0x000fe20000000a00 */
[----:B------:R-:W-:Y:S01]  /*0040*/  BSSY B0, `(.L_x_0) ;  /* 0x000000c000007945 */ /* 0x000fe20003800000 */
[----:B------:R-:W3:Y:S01]  /*0050*/  S2R R7, SR_CTAID.X ;  /* 0x0000000000077919 */ /* 0x000ee20000002500 */
[----:B------:R-:W-:Y:S01]  /*0060*/  CS2R R2, SRZ ;  /* 0x0000000000027805 */ /* 0x000fe2000001ff00 */
[----:B-1----:R-:W-:-:S05]  /*0070*/  IMAD.SHL.U32 R0, R0, 0x2, RZ ;  /* 0x0000000200007824 */ /* 0x002fca00078e00ff */
[----:B------:R-:W-:-:S04]  /*0080*/  LOP3.LUT R0, R0, 0xfe, RZ, 0xc0, !PT ;  /* 0x000000fe00007812 */ /* 0x000fc800078ec0ff */
[----:B---3--:R-:W-:-:S04]  /*0090*/  LEA R7, R7, R0, 0x8 ;  /* 0x0000000007077211 */ /* 0x008fc800078e40ff */
[C---:B------:R-:W-:Y:S01]  /*00a0*/  ISETP.GE.AND P0, PT, R7.reuse, 0x100, PT ;  /* 0x000001000700780c */ /* 0x040fe20003f06270 */
[----:B--2---:R-:W-:-:S12]  /*00b0*/  IMAD.WIDE R4, R7, 0x4, R4 ;  /* 0x0000000407047825 */ /* 0x004fd800078e0204 */
[----:B------:R-:W-:Y:S05]  /*00c0*/  @P0 BRA `(.L_x_1) ;  /* 0x00000000000c0947 */ /* 0x000fea0003800000 */
[----:B------:R-:W1:Y:S02]  /*00d0*/  LDC.64 R2, c[0x0][0x210] ;  /* 0x00008400ff027b82 */ /* 0x000e640000000a00 */
[----:B-1----:R-:W-:-:S06]  /*00e0*/  IMAD.WIDE R2, R7, 0x4, R2 ;  /* 0x0000000407027825 */ /* 0x002fcc00078e0202 */
[----:B------:R-:W5:Y:S02]  /*00f0*/  LDG.E.64 R2, desc[UR4][R2.64] ;  /* 0x0000000402027981 */ /* 0x000f64000c1e1b00 */
.L_x_1:
[----:B------:R-:W-:Y:S05]  /*0100*/  BSYNC B0 ;  /* 0x0000000000007941 */ /* 0x000fea0003800000 */
.L_x_0:
[----:B------:R-:W-:Y:S05]  /*0110*/  @P0 EXIT ;  /* 0x000000000000094d */ /* 0x000fea0003800000 */
[----:B-----5:R-:W-:Y:S01]  /*0120*/  STG.E.64 desc[UR4][R4.64], R2 ;  /* 0x0000000204007986 */ /* 0x020fe2000c101b04 */
[----:B------:R-:W-:Y:S05]  /*0130*/  EXIT ;  /* 0x000000000000794d */ /* 0x000fea0003800000 */
.L_x_2:
[----:B------:R-:W-:-:S00]  /*0140*/  BRA `(.L_x_2) ;  /* 0xfffffffc00fc7947 */ /* 0x000fc0000383ffff */
[----:B------:R-:W-:-:S00]  /*0150*/  NOP ;  /* 0x0000000000007918 */ /* 0x000fc00000000000 */
        /* <DEDUP_REMOVED lines=10> */
.L_x_3:


//--------------------- .nv.constant0.triton_poi_fused_mean_0 --------------------------
	.section	.nv.constant0.triton_poi_fused_mean_0,"a",@progbits
	.sectionflags	@""
	.align	4
.nv.constant0.triton_poi_fused_mean_0:
	.zero		548
